//
// Generated by NVIDIA NVVM Compiler
//
// Compiler Build ID: CL-36424714
// Cuda compilation tools, release 13.0, V13.0.88
// Based on NVVM 20.0.0
//

.version 9.0
.target sm_100
.address_size 64

	// .globl	_Z17leaky_relu_kernelPKffPfmm

.visible .entry _Z17leaky_relu_kernelPKffPfmm(
	.param .u64 .ptr .align 1 _Z17leaky_relu_kernelPKffPfmm_param_0,
	.param .f32 _Z17leaky_relu_kernelPKffPfmm_param_1,
	.param .u64 .ptr .align 1 _Z17leaky_relu_kernelPKffPfmm_param_2,
	.param .u64 _Z17leaky_relu_kernelPKffPfmm_param_3,
	.param .u64 _Z17leaky_relu_kernelPKffPfmm_param_4
)
{
	.reg .pred 	%p<5>;
	.reg .b32 	%r<11>;
	.reg .b32 	%f<5>;
	.reg .b64 	%rd<12>;

	ld.param.u64 	%rd1, [_Z17leaky_relu_kernelPKffPfmm_param_0];
	ld.param.f32 	%f1, [_Z17leaky_relu_kernelPKffPfmm_param_1];
	ld.param.u64 	%rd2, [_Z17leaky_relu_kernelPKffPfmm_param_2];
	ld.param.u64 	%rd4, [_Z17leaky_relu_kernelPKffPfmm_param_3];
	ld.param.u64 	%rd3, [_Z17leaky_relu_kernelPKffPfmm_param_4];
	mov.u32 	%r3, %ctaid.x;
	mov.u32 	%r4, %ntid.x;
	mov.u32 	%r5, %tid.x;
	mad.lo.s32 	%r1, %r3, %r4, %r5;
	mov.u32 	%r6, %ctaid.y;
	mov.u32 	%r7, %ntid.y;
	mov.u32 	%r8, %tid.y;
	mad.lo.s32 	%r2, %r6, %r7, %r8;
	cvt.u64.u32 	%rd5, %r2;
	setp.le.u64 	%p1, %rd4, %rd5;
	cvt.s64.s32 	%rd6, %r1;
	setp.le.u64 	%p2, %rd3, %rd6;
	or.pred  	%p3, %p1, %p2;
	@%p3 bra 	$L__BB0_2;
	cvta.to.global.u64 	%rd7, %rd1;
	cvta.to.global.u64 	%rd8, %rd2;
	cvt.u32.u64 	%r9, %rd3;
	mad.lo.s32 	%r10, %r2, %r9, %r1;
	mul.wide.s32 	%rd9, %r10, 4;
	add.s64 	%rd10, %rd7, %rd9;
	ld.global.f32 	%f2, [%rd10];
	setp.gt.f32 	%p4, %f2, 0f00000000;
	mul.f32 	%f3, %f1, %f2;
	selp.f32 	%f4, %f2, %f3, %p4;
	add.s64 	%rd11, %rd8, %rd9;
	st.global.f32 	[%rd11], %f4;
$L__BB0_2:
	ret;

}


// ===== COMPILED SASS (sm_100) =====

	.target	sm_100

	.elftype	@"ET_EXEC"


//--------------------- .note.nv.tkinfo           --------------------------
	.section	.note.nv.tkinfo,"",@"SHT_NOTE"
	.sectionflags	@"SHF_NOTE_NV_TKINFO"
	.tkinfo
        /*0018*/ 	.word	0x00000002
        /*0030*/ 	.string	""
        /*0030*/ 	.string	"ptxas"
        /*0030*/ 	.string	"Cuda compilation tools, release 13.0, V13.0.88"
        /*0030*/ 	.string	"Build cuda_13.0.r13.0/compiler.36424714_0"
        /*0030*/ 	.string	"-arch sm_100 -m 64 "



//--------------------- .note.nv.cuinfo           --------------------------
	.section	.note.nv.cuinfo,"",@"SHT_NOTE"
	.sectionflags	@"SHF_NOTE_NV_CUINFO"
        /*0018*/ 	.short	0x0002
        /*001a*/ 	.short	0x0064
        /*001c*/ 	.short	0x0082
	.zero		2


//--------------------- .nv.info                  --------------------------
	.section	.nv.info,"",@"SHT_CUDA_INFO"
	.align	4


	//----- nvinfo : EIATTR_REGCOUNT
	.align		4
        /*0000*/ 	.byte	0x04, 0x2f
        /*0002*/ 	.short	(.L_1 - .L_0)
	.align		4
.L_0:
        /*0004*/ 	.word	index@(_Z17leaky_relu_kernelPKffPfmm)
        /*0008*/ 	.word	0x0000000c


	//----- nvinfo : EIATTR_FRAME_SIZE
	.align		4
.L_1:
        /*000c*/ 	.byte	0x04, 0x11
        /*000e*/ 	.short	(.L_3 - .L_2)
	.align		4
.L_2:
        /*0010*/ 	.word	index@(_Z17leaky_relu_kernelPKffPfmm)
        /*0014*/ 	.word	0x00000000


	//----- nvinfo : EIATTR_MIN_STACK_SIZE
	.align		4
.L_3:
        /*0018*/ 	.byte	0x04, 0x12
        /*001a*/ 	.short	(.L_5 - .L_4)
	.align		4
.L_4:
        /*001c*/ 	.word	index@(_Z17leaky_relu_kernelPKffPfmm)
        /*0020*/ 	.word	0x00000000
.L_5:


//--------------------- .nv.compat                --------------------------
	.section	.nv.compat,"",@"SHT_CUDA_COMPAT_INFO"
	.align	4
        /*0000*/ 	.byte	0x02, 0x09, 0x00, 0x00, 0x02, 0x02, 0x01, 0x00, 0x02, 0x05, 0x05, 0x00, 0x03, 0x07, 0x01, 0x01
        /*0010*/ 	.byte	0x02, 0x03, 0x00, 0x00, 0x02, 0x06, 0x01, 0x00, 0x04, 0x0b, 0x08, 0x00, 0x09, 0x00, 0x00, 0x00
        /*0020*/ 	.byte	0x00, 0x00, 0x00, 0x00


//--------------------- .nv.info._Z17leaky_relu_kernelPKffPfmm --------------------------
	.section	.nv.info._Z17leaky_relu_kernelPKffPfmm,"",@"SHT_CUDA_INFO"
	.sectionflags	@""
	.align	4


	//----- nvinfo : EIATTR_CUDA_API_VERSION
	.align		4
        /*0000*/ 	.byte	0x04, 0x37
        /*0002*/ 	.short	(.L_7 - .L_6)
.L_6:
        /*0004*/ 	.word	0x00000082


	//----- nvinfo : EIATTR_KPARAM_INFO
	.align		4
.L_7:
        /*0008*/ 	.byte	0x04, 0x17
        /*000a*/ 	.short	(.L_9 - .L_8)
.L_8:
        /*000c*/ 	.word	0x00000000
        /*0010*/ 	.short	0x0004
        /*0012*/ 	.short	0x0020
        /*0014*/ 	.byte	0x00, 0xf0, 0x21, 0x00


	//----- nvinfo : EIATTR_KPARAM_INFO
	.align		4
.L_9:
        /*0018*/ 	.byte	0x04, 0x17
        /*001a*/ 	.short	(.L_11 - .L_10)
.L_10:
        /*001c*/ 	.word	0x00000000
        /*0020*/ 	.short	0x0003
        /*0022*/ 	.short	0x0018
        /*0024*/ 	.byte	0x00, 0xf0, 0x21, 0x00


	//----- nvinfo : EIATTR_KPARAM_INFO
	.align		4
.L_11:
        /*0028*/ 	.byte	0x04, 0x17
        /*002a*/ 	.short	(.L_13 - .L_12)
.L_12:
        /*002c*/ 	.word	0x00000000
        /*0030*/ 	.short	0x0002
        /*0032*/ 	.short	0x0010
        /*0034*/ 	.byte	0x00, 0xf5, 0x21, 0x00


	//----- nvinfo : EIATTR_KPARAM_INFO
	.align		4
.L_13:
        /*0038*/ 	.byte	0x04, 0x17
        /*003a*/ 	.short	(.L_15 - .L_14)
.L_14:
        /*003c*/ 	.word	0x00000000
        /*0040*/ 	.short	0x0001
        /*0042*/ 	.short	0x0008
        /*0044*/ 	.byte	0x00, 0xf0, 0x11, 0x00


	//----- nvinfo : EIATTR_KPARAM_INFO
	.align		4
.L_15:
        /*0048*/ 	.byte	0x04, 0x17
        /*004a*/ 	.short	(.L_17 - .L_16)
.L_16:
        /*004c*/ 	.word	0x00000000
        /*0050*/ 	.short	0x0000
        /*0052*/ 	.short	0x0000
        /*0054*/ 	.byte	0x00, 0xf5, 0x21, 0x00


	//----- nvinfo : EIATTR_SPARSE_MMA_MASK
	.align		4
.L_17:
        /*0058*/ 	.byte	0x03, 0x50
        /*005a*/ 	.short	0x0000


	//----- nvinfo : EIATTR_MAXREG_COUNT
	.align		4
        /*005c*/ 	.byte	0x03, 0x1b
        /*005e*/ 	.short	0x00ff


	//----- nvinfo : EIATTR_MERCURY_ISA_VERSION
	.align		4
        /*0060*/ 	.byte	0x03, 0x5f
        /*0062*/ 	.short	0x0101


	//----- nvinfo : EIATTR_VRC_CTA_INIT_COUNT
	.align		4
        /*0064*/ 	.byte	0x02, 0x4a
	.zero		1
	.zero		1


	//----- nvinfo : EIATTR_EXIT_INSTR_OFFSETS
	.align		4
        /*0068*/ 	.byte	0x04, 0x1c
        /*006a*/ 	.short	(.L_19 - .L_18)


	//   ....[0]....
.L_18:
        /*006c*/ 	.word	0x00000100


	//   ....[1]....
        /*0070*/ 	.word	0x000001c0


	//----- nvinfo : EIATTR_CBANK_PARAM_SIZE
	.align		4
.L_19:
        /*0074*/ 	.byte	0x03, 0x19
        /*0076*/ 	.short	0x0028


	//----- nvinfo : EIATTR_PARAM_CBANK
	.align		4
        /*0078*/ 	.byte	0x04, 0x0a
        /*007a*/ 	.short	(.L_21 - .L_20)
	.align		4
.L_20:
        /*007c*/ 	.word	index@(.nv.constant0._Z17leaky_relu_kernelPKffPfmm)
        /*0080*/ 	.short	0x0380
        /*0082*/ 	.short	0x0028


	//----- nvinfo : EIATTR_SW_WAR
	.align		4
.L_21:
        /*0084*/ 	.byte	0x04, 0x36
        /*0086*/ 	.short	(.L_23 - .L_22)
.L_22:
        /*0088*/ 	.word	0x00000008
.L_23:


//--------------------- .nv.callgraph             --------------------------
	.section	.nv.callgraph,"",@"SHT_CUDA_CALLGRAPH"
	.align	4
	.sectionentsize	8
	.align		4
        /*0000*/ 	.word	0x00000000
	.align		4
        /*0004*/ 	.word	0xffffffff
	.align		4
        /*0008*/ 	.word	0x00000000
	.align		4
        /*000c*/ 	.word	0xfffffffe
	.align		4
        /*0010*/ 	.word	0x00000000
	.align		4
        /*0014*/ 	.word	0xfffffffd
	.align		4
        /*0018*/ 	.word	0x00000000
	.align		4
        /*001c*/ 	.word	0xfffffffc


//--------------------- .text._Z17leaky_relu_kernelPKffPfmm --------------------------
	.section	.text._Z17leaky_relu_kernelPKffPfmm,"ax",@progbits
	.align	128
        .global         _Z17leaky_relu_kernelPKffPfmm
        .type           _Z17leaky_relu_kernelPKffPfmm,@function
        .size           _Z17leaky_relu_kernelPKffPfmm,(.L_x_1 - _Z17leaky_relu_kernelPKffPfmm)
        .other          _Z17leaky_relu_kernelPKffPfmm,@"STO_CUDA_ENTRY STV_DEFAULT"
_Z17leaky_relu_kernelPKffPfmm:
.text._Z17leaky_relu_kernelPKffPfmm:
[----:B------:R-:W-:Y:S01]  /*0000*/  LDC R1, c[0x0][0x37c] ;  /* 0x0000df00ff017b82 */ /* 0x000fe20000000800 */
[----:B------:R-:W0:Y:S07]  /*0010*/  S2R R3, SR_TID.X ;  /* 0x0000000000037919 */ /* 0x000e2e0000002100 */
[----:B------:R-:W0:Y:S01]  /*0020*/  S2UR UR4, SR_CTAID.X ;  /* 0x00000000000479c3 */ /* 0x000e220000002500 */
[----:B------:R-:W1:Y:S01]  /*0030*/  LDCU.64 UR6, c[0x0][0x3a0] ;  /* 0x00007400ff0677ac */ /* 0x000e620008000a00 */
[----:B------:R-:W2:Y:S01]  /*0040*/  S2R R2, SR_TID.Y ;  /* 0x0000000000027919 */ /* 0x000ea20000002200 */
[----:B------:R-:W3:Y:S05]  /*0050*/  LDCU.64 UR8, c[0x0][0x398] ;  /* 0x00007300ff0877ac */ /* 0x000eea0008000a00 */
[----:B------:R-:W0:Y:S08]  /*0060*/  LDC R0, c[0x0][0x360] ;  /* 0x0000d800ff007b82 */ /* 0x000e300000000800 */
[----:B------:R-:W2:Y:S08]  /*0070*/  S2UR UR5, SR_CTAID.Y ;  /* 0x00000000000579c3 */ /* 0x000eb00000002600 */
[----:B------:R-:W2:Y:S01]  /*0080*/  LDC R5, c[0x0][0x364] ;  /* 0x0000d900ff057b82 */ /* 0x000ea20000000800 */
[----:B0-----:R-:W-:-:S05]  /*0090*/  IMAD R0, R0, UR4, R3 ;  /* 0x0000000400007c24 */ /* 0x001fca000f8e0203 */
[----:B-1----:R-:W-:Y:S01]  /*00a0*/  ISETP.GE.U32.AND P0, PT, R0, UR6, PT ;  /* 0x0000000600007c0c */ /* 0x002fe2000bf06070 */
[----:B--2---:R-:W-:Y:S01]  /*00b0*/  IMAD R5, R5, UR5, R2 ;  /* 0x0000000505057c24 */ /* 0x004fe2000f8e0202 */
[----:B------:R-:W-:-:S04]  /*00c0*/  SHF.R.S32.HI R2, RZ, 0x1f, R0 ;  /* 0x0000001fff027819 */ /* 0x000fc80000011400 */
[----:B------:R-:W-:Y:S02]  /*00d0*/  ISETP.GE.U32.AND.EX P0, PT, R2, UR7, PT, P0 ;  /* 0x0000000702007c0c */ /* 0x000fe4000bf06100 */
[----:B---3--:R-:W-:-:S04]  /*00e0*/  ISETP.GE.U32.AND P1, PT, R5, UR8, PT ;  /* 0x0000000805007c0c */ /* 0x008fc8000bf26070 */
[----:B------:R-:W-:-:S13]  /*00f0*/  ISETP.GE.U32.OR.EX P0, PT, RZ, UR9, P0, P1 ;  /* 0x00000009ff007c0c */ /* 0x000fda0008706510 */
[----:B------:R-:W-:Y:S05]  /*0100*/  @P0 EXIT ;  /* 0x000000000000094d */ /* 0x000fea0003800000 */
[----:B------:R-:W0:Y:S01]  /*0110*/  LDC.64 R2, c[0x0][0x380] ;  /* 0x0000e000ff027b82 */ /* 0x000e220000000a00 */
[----:B------:R-:W1:Y:S01]  /*0120*/  LDCU.64 UR4, c[0x0][0x358] ;  /* 0x00006b00ff0477ac */ /* 0x000e620008000a00 */
[----:B------:R-:W-:Y:S01]  /*0130*/  IMAD R7, R5, UR6, R0 ;  /* 0x0000000605077c24 */ /* 0x000fe2000f8e0200 */
[----:B------:R-:W2:Y:S05]  /*0140*/  LDCU UR7, c[0x0][0x388] ;  /* 0x00007100ff0777ac */ /* 0x000eaa0008000800 */
[----:B------:R-:W3:Y:S01]  /*0150*/  LDC.64 R4, c[0x0][0x390] ;  /* 0x0000e400ff047b82 */ /* 0x000ee20000000a00 */
[----:B0-----:R-:W-:-:S05]  /*0160*/  IMAD.WIDE R2, R7, 0x4, R2 ;  /* 0x0000000407027825 */ /* 0x001fca00078e0202 */
[----:B-1----:R-:W4:Y:S01]  /*0170*/  LDG.E R9, desc[UR4][R2.64] ;  /* 0x0000000402097981 */ /* 0x002f22000c1e1900 */
[----:B---3--:R-:W-:Y:S01]  /*0180*/  IMAD.WIDE R4, R7, 0x4, R4 ;  /* 0x0000000407047825 */ /* 0x008fe200078e0204 */
[----:B----4-:R-:W-:-:S13]  /*0190*/  FSETP.GT.AND P0, PT, R9, RZ, PT ;  /* 0x000000ff0900720b */ /* 0x010fda0003f04000 */
[----:B--2---:R-:W-:-:S05]  /*01a0*/  @!P0 FMUL R9, R9, UR7 ;  /* 0x0000000709098c20 */ /* 0x004fca0008400000 */
[----:B------:R-:W-:Y:S01]  /*01b0*/  STG.E desc[UR4][R4.64], R9 ;  /* 0x0000000904007986 */ /* 0x000fe2000c101904 */
[----:B------:R-:W-:Y:S05]  /*01c0*/  EXIT ;  /* 0x000000000000794d */ /* 0x000fea0003800000 */
.L_x_0:
[----:B------:R-:W-:-:S00]  /*01d0*/  BRA `(.L_x_0) ;  /* 0xfffffffc00fc7947 */ /* 0x000fc0000383ffff */
[----:B------:R-:W-:-:S00]  /*01e0*/  NOP ;  /* 0x0000000000007918 */ /* 0x000fc00000000000 */
        /* <DEDUP_REMOVED lines=9> */
.L_x_1:


//--------------------- .nv.shared.reserved.0     --------------------------
	.section	.nv.shared.reserved.0,"aw",@nobits
	.weak		__nv_reservedSMEM_offset_0_alias
	.size		__nv_reservedSMEM_offset_0_alias, 0, 64
	.other		__nv_reservedSMEM_offset_0_alias,@"STO_CUDA_RESERVED_SHARED STV_DEFAULT"
__nv_reservedSMEM_offset_0_alias:
	.zero		0
	.zero		64


//--------------------- .nv.constant0._Z17leaky_relu_kernelPKffPfmm --------------------------
	.section	.nv.constant0._Z17leaky_relu_kernelPKffPfmm,"a",@progbits
	.sectionflags	@""
	.align	4
.nv.constant0._Z17leaky_relu_kernelPKffPfmm:
	.zero		936


//--------------------- SYMBOLS --------------------------

	.type		.nv.reservedSmem.offset0,@object
	.size		.nv.reservedSmem.offset0,0x4
